//
// Generated by NVIDIA NVVM Compiler
//
// Compiler Build ID: CL-36424714
// Cuda compilation tools, release 13.0, V13.0.88
// Based on NVVM 20.0.0
//

.version 9.0
.target sm_100
.address_size 64

	// .globl	_Z20stride_access_float4ILi4096EEvPfS0_

.visible .entry _Z20stride_access_float4ILi4096EEvPfS0_(
	.param .u64 .ptr .align 1 _Z20stride_access_float4ILi4096EEvPfS0__param_0,
	.param .u64 .ptr .align 1 _Z20stride_access_float4ILi4096EEvPfS0__param_1
)
{
	.reg .b32 	%r<5>;
	.reg .b32 	%f<5>;
	.reg .b64 	%rd<11>;

	ld.param.u64 	%rd1, [_Z20stride_access_float4ILi4096EEvPfS0__param_0];
	ld.param.u64 	%rd2, [_Z20stride_access_float4ILi4096EEvPfS0__param_1];
	cvta.to.global.u64 	%rd3, %rd2;
	cvta.to.global.u64 	%rd4, %rd1;
	mov.u32 	%r1, %ctaid.x;
	shl.b32 	%r2, %r1, 12;
	mov.u32 	%r3, %tid.x;
	cvt.s64.s32 	%rd5, %r2;
	shl.b32 	%r4, %r3, 2;
	cvt.u64.u32 	%rd6, %r4;
	or.b64  	%rd7, %rd5, %rd6;
	shl.b64 	%rd8, %rd7, 2;
	add.s64 	%rd9, %rd3, %rd8;
	add.s64 	%rd10, %rd4, %rd8;
	ld.global.v4.f32 	{%f1, %f2, %f3, %f4}, [%rd10];
	st.global.v4.f32 	[%rd9], {%f1, %f2, %f3, %f4};
	ret;

}


// ===== COMPILED SASS (sm_100) =====

	.target	sm_100

	.elftype	@"ET_EXEC"


//--------------------- .note.nv.tkinfo           --------------------------
	.section	.note.nv.tkinfo,"",@"SHT_NOTE"
	.sectionflags	@"SHF_NOTE_NV_TKINFO"
	.tkinfo
        /*0018*/ 	.word	0x00000002
        /*0030*/ 	.string	""
        /*0030*/ 	.string	"ptxas"
        /*0030*/ 	.string	"Cuda compilation tools, release 13.0, V13.0.88"
        /*0030*/ 	.string	"Build cuda_13.0.r13.0/compiler.36424714_0"
        /*0030*/ 	.string	"-arch sm_100 -m 64 "



//--------------------- .note.nv.cuinfo           --------------------------
	.section	.note.nv.cuinfo,"",@"SHT_NOTE"
	.sectionflags	@"SHF_NOTE_NV_CUINFO"
        /*0018*/ 	.short	0x0002
        /*001a*/ 	.short	0x0064
        /*001c*/ 	.short	0x0082
	.zero		2


//--------------------- .nv.info                  --------------------------
	.section	.nv.info,"",@"SHT_CUDA_INFO"
	.align	4


	//----- nvinfo : EIATTR_REGCOUNT
	.align		4
        /*0000*/ 	.byte	0x04, 0x2f
        /*0002*/ 	.short	(.L_1 - .L_0)
	.align		4
.L_0:
        /*0004*/ 	.word	index@(_Z20stride_access_float4ILi4096EEvPfS0_)
        /*0008*/ 	.word	0x0000000e


	//----- nvinfo : EIATTR_FRAME_SIZE
	.align		4
.L_1:
        /*000c*/ 	.byte	0x04, 0x11
        /*000e*/ 	.short	(.L_3 - .L_2)
	.align		4
.L_2:
        /*0010*/ 	.word	index@(_Z20stride_access_float4ILi4096EEvPfS0_)
        /*0014*/ 	.word	0x00000000


	//----- nvinfo : EIATTR_MIN_STACK_SIZE
	.align		4
.L_3:
        /*0018*/ 	.byte	0x04, 0x12
        /*001a*/ 	.short	(.L_5 - .L_4)
	.align		4
.L_4:
        /*001c*/ 	.word	index@(_Z20stride_access_float4ILi4096EEvPfS0_)
        /*0020*/ 	.word	0x00000000
.L_5:


//--------------------- .nv.compat                --------------------------
	.section	.nv.compat,"",@"SHT_CUDA_COMPAT_INFO"
	.align	4
        /*0000*/ 	.byte	0x02, 0x09, 0x00, 0x00, 0x02, 0x02, 0x01, 0x00, 0x02, 0x05, 0x05, 0x00, 0x03, 0x07, 0x01, 0x01
        /*0010*/ 	.byte	0x02, 0x03, 0x00, 0x00, 0x02, 0x06, 0x01, 0x00, 0x04, 0x0b, 0x08, 0x00, 0x09, 0x00, 0x00, 0x00
        /*0020*/ 	.byte	0x00, 0x00, 0x00, 0x00


//--------------------- .nv.info._Z20stride_access_float4ILi4096EEvPfS0_ --------------------------
	.section	.nv.info._Z20stride_access_float4ILi4096EEvPfS0_,"",@"SHT_CUDA_INFO"
	.sectionflags	@""
	.align	4


	//----- nvinfo : EIATTR_CUDA_API_VERSION
	.align		4
        /*0000*/ 	.byte	0x04, 0x37
        /*0002*/ 	.short	(.L_7 - .L_6)
.L_6:
        /*0004*/ 	.word	0x00000082


	//----- nvinfo : EIATTR_KPARAM_INFO
	.align		4
.L_7:
        /*0008*/ 	.byte	0x04, 0x17
        /*000a*/ 	.short	(.L_9 - .L_8)
.L_8:
        /*000c*/ 	.word	0x00000000
        /*0010*/ 	.short	0x0001
        /*0012*/ 	.short	0x0008
        /*0014*/ 	.byte	0x00, 0xf5, 0x21, 0x00


	//----- nvinfo : EIATTR_KPARAM_INFO
	.align		4
.L_9:
        /*0018*/ 	.byte	0x04, 0x17
        /*001a*/ 	.short	(.L_11 - .L_10)
.L_10:
        /*001c*/ 	.word	0x00000000
        /*0020*/ 	.short	0x0000
        /*0022*/ 	.short	0x0000
        /*0024*/ 	.byte	0x00, 0xf5, 0x21, 0x00


	//----- nvinfo : EIATTR_SPARSE_MMA_MASK
	.align		4
.L_11:
        /*0028*/ 	.byte	0x03, 0x50
        /*002a*/ 	.short	0x0000


	//----- nvinfo : EIATTR_MAXREG_COUNT
	.align		4
        /*002c*/ 	.byte	0x03, 0x1b
        /*002e*/ 	.short	0x00ff


	//----- nvinfo : EIATTR_MERCURY_ISA_VERSION
	.align		4
        /*0030*/ 	.byte	0x03, 0x5f
        /*0032*/ 	.short	0x0101


	//----- nvinfo : EIATTR_VRC_CTA_INIT_COUNT
	.align		4
        /*0034*/ 	.byte	0x02, 0x4a
	.zero		1
	.zero		1


	//----- nvinfo : EIATTR_EXIT_INSTR_OFFSETS
	.align		4
        /*0038*/ 	.byte	0x04, 0x1c
        /*003a*/ 	.short	(.L_13 - .L_12)


	//   ....[0]....
.L_12:
        /*003c*/ 	.word	0x00000110


	//----- nvinfo : EIATTR_CBANK_PARAM_SIZE
	.align		4
.L_13:
        /*0040*/ 	.byte	0x03, 0x19
        /*0042*/ 	.short	0x0010


	//----- nvinfo : EIATTR_PARAM_CBANK
	.align		4
        /*0044*/ 	.byte	0x04, 0x0a
        /*0046*/ 	.short	(.L_15 - .L_14)
	.align		4
.L_14:
        /*0048*/ 	.word	index@(.nv.constant0._Z20stride_access_float4ILi4096EEvPfS0_)
        /*004c*/ 	.short	0x0380
        /*004e*/ 	.short	0x0010


	//----- nvinfo : EIATTR_SW_WAR
	.align		4
.L_15:
        /*0050*/ 	.byte	0x04, 0x36
        /*0052*/ 	.short	(.L_17 - .L_16)
.L_16:
        /*0054*/ 	.word	0x00000008
.L_17:


//--------------------- .nv.callgraph             --------------------------
	.section	.nv.callgraph,"",@"SHT_CUDA_CALLGRAPH"
	.align	4
	.sectionentsize	8
	.align		4
        /*0000*/ 	.word	0x00000000
	.align		4
        /*0004*/ 	.word	0xffffffff
	.align		4
        /*0008*/ 	.word	0x00000000
	.align		4
        /*000c*/ 	.word	0xfffffffe
	.align		4
        /*0010*/ 	.word	0x00000000
	.align		4
        /*0014*/ 	.word	0xfffffffd
	.align		4
        /*0018*/ 	.word	0x00000000
	.align		4
        /*001c*/ 	.word	0xfffffffc


//--------------------- .text._Z20stride_access_float4ILi4096EEvPfS0_ --------------------------
	.section	.text._Z20stride_access_float4ILi4096EEvPfS0_,"ax",@progbits
	.align	128
        .global         _Z20stride_access_float4ILi4096EEvPfS0_
        .type           _Z20stride_access_float4ILi4096EEvPfS0_,@function
        .size           _Z20stride_access_float4ILi4096EEvPfS0_,(.L_x_1 - _Z20stride_access_float4ILi4096EEvPfS0_)
        .other          _Z20stride_access_float4ILi4096EEvPfS0_,@"STO_CUDA_ENTRY STV_DEFAULT"
_Z20stride_access_float4ILi4096EEvPfS0_:
.text._Z20stride_access_float4ILi4096EEvPfS0_:
[----:B------:R-:W-:Y:S01]  /*0000*/  LDC R1, c[0x0][0x37c] ;  /* 0x0000df00ff017b82 */ /* 0x000fe20000000800 */
[----:B------:R-:W0:Y:S01]  /*0010*/  S2R R0, SR_CTAID.X ;  /* 0x0000000000007919 */ /* 0x000e220000002500 */
[----:B------:R-:W1:Y:S01]  /*0020*/  LDCU.128 UR8, c[0x0][0x380] ;  /* 0x00007000ff0877ac */ /* 0x000e620008000c00 */
[----:B------:R-:W2:Y:S01]  /*0030*/  S2R R3, SR_TID.X ;  /* 0x0000000000037919 */ /* 0x000ea20000002100 */
[----:B------:R-:W3:Y:S01]  /*0040*/  LDCU.64 UR4, c[0x0][0x358] ;  /* 0x00006b00ff0477ac */ /* 0x000ee20008000a00 */
[----:B0-----:R-:W-:Y:S02]  /*0050*/  IMAD.SHL.U32 R0, R0, 0x1000, RZ ;  /* 0x0000100000007824 */ /* 0x001fe400078e00ff */
[----:B--2---:R-:W-:-:S05]  /*0060*/  IMAD.SHL.U32 R3, R3, 0x4, RZ ;  /* 0x0000000403037824 */ /* 0x004fca00078e00ff */
[----:B------:R-:W-:Y:S02]  /*0070*/  LOP3.LUT R3, R0, R3, RZ, 0xfc, !PT ;  /* 0x0000000300037212 */ /* 0x000fe400078efcff */
[----:B------:R-:W-:-:S03]  /*0080*/  SHF.R.S32.HI R0, RZ, 0x1f, R0 ;  /* 0x0000001fff007819 */ /* 0x000fc60000011400 */
[C---:B------:R-:W-:Y:S01]  /*0090*/  IMAD.SHL.U32 R4, R3.reuse, 0x4, RZ ;  /* 0x0000000403047824 */ /* 0x040fe200078e00ff */
[----:B------:R-:W-:-:S04]  /*00a0*/  SHF.L.U64.HI R0, R3, 0x2, R0 ;  /* 0x0000000203007819 */ /* 0x000fc80000010200 */
[----:B-1----:R-:W-:-:S04]  /*00b0*/  IADD3 R2, P0, PT, R4, UR8, RZ ;  /* 0x0000000804027c10 */ /* 0x002fc8000ff1e0ff */
[----:B------:R-:W-:-:S05]  /*00c0*/  IADD3.X R3, PT, PT, R0, UR9, RZ, P0, !PT ;  /* 0x0000000900037c10 */ /* 0x000fca00087fe4ff */
[----:B---3--:R-:W2:Y:S01]  /*00d0*/  LDG.E.128 R8, desc[UR4][R2.64] ;  /* 0x0000000402087981 */ /* 0x008ea2000c1e1d00 */
[----:B------:R-:W-:-:S04]  /*00e0*/  IADD3 R4, P0, PT, R4, UR10, RZ ;  /* 0x0000000a04047c10 */ /* 0x000fc8000ff1e0ff */
[----:B------:R-:W-:-:S05]  /*00f0*/  IADD3.X R5, PT, PT, R0, UR11, RZ, P0, !PT ;  /* 0x0000000b00057c10 */ /* 0x000fca00087fe4ff */
[----:B--2---:R-:W-:Y:S01]  /*0100*/  STG.E.128 desc[UR4][R4.64], R8 ;  /* 0x0000000804007986 */ /* 0x004fe2000c101d04 */
[----:B------:R-:W-:Y:S05]  /*0110*/  EXIT ;  /* 0x000000000000794d */ /* 0x000fea0003800000 */
.L_x_0:
[----:B------:R-:W-:-:S00]  /*0120*/  BRA `(.L_x_0) ;  /* 0xfffffffc00fc7947 */ /* 0x000fc0000383ffff */
[----:B------:R-:W-:-:S00]  /*0130*/  NOP ;  /* 0x0000000000007918 */ /* 0x000fc00000000000 */
        /* <DEDUP_REMOVED lines=12> */
.L_x_1:


//--------------------- .nv.shared.reserved.0     --------------------------
	.section	.nv.shared.reserved.0,"aw",@nobits
	.weak		__nv_reservedSMEM_offset_0_alias
	.size		__nv_reservedSMEM_offset_0_alias, 0, 64
	.other		__nv_reservedSMEM_offset_0_alias,@"STO_CUDA_RESERVED_SHARED STV_DEFAULT"
__nv_reservedSMEM_offset_0_alias:
	.zero		0
	.zero		64


//--------------------- .nv.constant0._Z20stride_access_float4ILi4096EEvPfS0_ --------------------------
	.section	.nv.constant0._Z20stride_access_float4ILi4096EEvPfS0_,"a",@progbits
	.sectionflags	@""
	.align	4
.nv.constant0._Z20stride_access_float4ILi4096EEvPfS0_:
	.zero		912


//--------------------- SYMBOLS --------------------------

	.type		.nv.reservedSmem.offset0,@object
	.size		.nv.reservedSmem.offset0,0x4
